//
// Generated by NVIDIA NVVM Compiler
//
// Compiler Build ID: CL-36424714
// Cuda compilation tools, release 13.0, V13.0.88
// Based on NVVM 20.0.0
//

.version 9.0
.target sm_100
.address_size 64

	// .globl	_Z15kernelMatrixMulPfS_S_i

.visible .entry _Z15kernelMatrixMulPfS_S_i(
	.param .u64 .ptr .align 1 _Z15kernelMatrixMulPfS_S_i_param_0,
	.param .u64 .ptr .align 1 _Z15kernelMatrixMulPfS_S_i_param_1,
	.param .u64 .ptr .align 1 _Z15kernelMatrixMulPfS_S_i_param_2,
	.param .u32 _Z15kernelMatrixMulPfS_S_i_param_3
)
{
	.reg .pred 	%p<11>;
	.reg .b32 	%r<40>;
	.reg .b32 	%f<55>;
	.reg .b64 	%rd<51>;

	ld.param.u64 	%rd11, [_Z15kernelMatrixMulPfS_S_i_param_0];
	ld.param.u64 	%rd12, [_Z15kernelMatrixMulPfS_S_i_param_1];
	ld.param.u64 	%rd10, [_Z15kernelMatrixMulPfS_S_i_param_2];
	ld.param.u32 	%r19, [_Z15kernelMatrixMulPfS_S_i_param_3];
	cvta.to.global.u64 	%rd1, %rd12;
	cvta.to.global.u64 	%rd2, %rd11;
	mov.u32 	%r20, %ctaid.x;
	mov.u32 	%r21, %ntid.x;
	mov.u32 	%r22, %tid.x;
	mad.lo.s32 	%r1, %r20, %r21, %r22;
	mul.lo.s32 	%r23, %r19, %r19;
	setp.ge.s32 	%p1, %r1, %r23;
	@%p1 bra 	$L__BB0_13;
	rem.s32 	%r2, %r1, %r19;
	setp.lt.s32 	%p2, %r19, 1;
	@%p2 bra 	$L__BB0_13;
	sub.s32 	%r3, %r1, %r2;
	cvta.to.global.u64 	%rd13, %rd10;
	mul.wide.s32 	%rd14, %r1, 4;
	add.s64 	%rd3, %rd13, %rd14;
	ld.global.f32 	%f52, [%rd3];
	and.b32  	%r4, %r19, 7;
	setp.lt.u32 	%p3, %r19, 8;
	mov.b32 	%r38, 0;
	@%p3 bra 	$L__BB0_5;
	and.b32  	%r25, %r19, 2147483640;
	neg.s32 	%r36, %r25;
	mul.wide.u32 	%rd15, %r19, 8;
	add.s64 	%rd4, %rd1, %rd15;
	mul.wide.u32 	%rd16, %r19, 12;
	add.s64 	%rd5, %rd1, %rd16;
	mul.wide.u32 	%rd17, %r19, 16;
	add.s64 	%rd6, %rd1, %rd17;
	mul.wide.u32 	%rd18, %r19, 20;
	add.s64 	%rd7, %rd1, %rd18;
	mul.wide.u32 	%rd19, %r19, 24;
	add.s64 	%rd8, %rd1, %rd19;
	mul.wide.u32 	%rd20, %r19, 28;
	add.s64 	%rd9, %rd1, %rd20;
	mov.u32 	%r34, %r3;
	mov.u32 	%r35, %r2;
$L__BB0_4:
	.pragma "nounroll";
	and.b32  	%r38, %r19, 2147483640;
	mul.wide.s32 	%rd21, %r35, 4;
	mul.wide.u32 	%rd22, %r19, 4;
	add.s64 	%rd23, %rd1, %rd21;
	add.s64 	%rd24, %rd23, %rd22;
	add.s64 	%rd25, %rd4, %rd21;
	add.s64 	%rd26, %rd5, %rd21;
	add.s64 	%rd27, %rd6, %rd21;
	add.s64 	%rd28, %rd7, %rd21;
	add.s64 	%rd29, %rd8, %rd21;
	add.s64 	%rd30, %rd9, %rd21;
	mul.wide.s32 	%rd31, %r34, 4;
	add.s64 	%rd32, %rd2, %rd31;
	ld.global.f32 	%f9, [%rd32];
	ld.global.f32 	%f10, [%rd23];
	fma.rn.f32 	%f11, %f9, %f10, %f52;
	st.global.f32 	[%rd3], %f11;
	ld.global.f32 	%f12, [%rd32+4];
	ld.global.f32 	%f13, [%rd24];
	fma.rn.f32 	%f14, %f12, %f13, %f11;
	st.global.f32 	[%rd3], %f14;
	ld.global.f32 	%f15, [%rd32+8];
	ld.global.f32 	%f16, [%rd25];
	fma.rn.f32 	%f17, %f15, %f16, %f14;
	st.global.f32 	[%rd3], %f17;
	ld.global.f32 	%f18, [%rd32+12];
	ld.global.f32 	%f19, [%rd26];
	fma.rn.f32 	%f20, %f18, %f19, %f17;
	st.global.f32 	[%rd3], %f20;
	ld.global.f32 	%f21, [%rd32+16];
	ld.global.f32 	%f22, [%rd27];
	fma.rn.f32 	%f23, %f21, %f22, %f20;
	st.global.f32 	[%rd3], %f23;
	ld.global.f32 	%f24, [%rd32+20];
	ld.global.f32 	%f25, [%rd28];
	fma.rn.f32 	%f26, %f24, %f25, %f23;
	st.global.f32 	[%rd3], %f26;
	ld.global.f32 	%f27, [%rd32+24];
	ld.global.f32 	%f28, [%rd29];
	fma.rn.f32 	%f29, %f27, %f28, %f26;
	st.global.f32 	[%rd3], %f29;
	ld.global.f32 	%f30, [%rd32+28];
	ld.global.f32 	%f31, [%rd30];
	fma.rn.f32 	%f52, %f30, %f31, %f29;
	st.global.f32 	[%rd3], %f52;
	add.s32 	%r36, %r36, 8;
	shl.b32 	%r26, %r19, 3;
	add.s32 	%r35, %r35, %r26;
	add.s32 	%r34, %r34, 8;
	setp.ne.s32 	%p4, %r36, 0;
	@%p4 bra 	$L__BB0_4;
$L__BB0_5:
	setp.eq.s32 	%p5, %r4, 0;
	@%p5 bra 	$L__BB0_13;
	and.b32  	%r14, %r19, 3;
	setp.lt.u32 	%p6, %r4, 4;
	@%p6 bra 	$L__BB0_8;
	add.s32 	%r27, %r3, %r38;
	mul.wide.s32 	%rd33, %r27, 4;
	add.s64 	%rd34, %rd2, %rd33;
	ld.global.f32 	%f32, [%rd34];
	mad.lo.s32 	%r28, %r38, %r19, %r2;
	mul.wide.s32 	%rd35, %r28, 4;
	add.s64 	%rd36, %rd1, %rd35;
	ld.global.f32 	%f33, [%rd36];
	fma.rn.f32 	%f34, %f32, %f33, %f52;
	st.global.f32 	[%rd3], %f34;
	ld.global.f32 	%f35, [%rd34+4];
	mul.wide.u32 	%rd37, %r19, 4;
	add.s64 	%rd38, %rd36, %rd37;
	ld.global.f32 	%f36, [%rd38];
	fma.rn.f32 	%f37, %f35, %f36, %f34;
	st.global.f32 	[%rd3], %f37;
	ld.global.f32 	%f38, [%rd34+8];
	add.s64 	%rd39, %rd38, %rd37;
	ld.global.f32 	%f39, [%rd39];
	fma.rn.f32 	%f40, %f38, %f39, %f37;
	st.global.f32 	[%rd3], %f40;
	ld.global.f32 	%f41, [%rd34+12];
	add.s64 	%rd40, %rd39, %rd37;
	ld.global.f32 	%f42, [%rd40];
	fma.rn.f32 	%f52, %f41, %f42, %f40;
	st.global.f32 	[%rd3], %f52;
	add.s32 	%r38, %r38, 4;
$L__BB0_8:
	setp.eq.s32 	%p7, %r14, 0;
	@%p7 bra 	$L__BB0_13;
	setp.eq.s32 	%p8, %r14, 1;
	@%p8 bra 	$L__BB0_11;
	add.s32 	%r29, %r3, %r38;
	mul.wide.s32 	%rd41, %r29, 4;
	add.s64 	%rd42, %rd2, %rd41;
	ld.global.f32 	%f43, [%rd42];
	mad.lo.s32 	%r30, %r38, %r19, %r2;
	mul.wide.s32 	%rd43, %r30, 4;
	add.s64 	%rd44, %rd1, %rd43;
	ld.global.f32 	%f44, [%rd44];
	fma.rn.f32 	%f45, %f43, %f44, %f52;
	st.global.f32 	[%rd3], %f45;
	ld.global.f32 	%f46, [%rd42+4];
	mul.wide.u32 	%rd45, %r19, 4;
	add.s64 	%rd46, %rd44, %rd45;
	ld.global.f32 	%f47, [%rd46];
	fma.rn.f32 	%f52, %f46, %f47, %f45;
	st.global.f32 	[%rd3], %f52;
	add.s32 	%r38, %r38, 2;
$L__BB0_11:
	and.b32  	%r31, %r19, 1;
	setp.eq.b32 	%p9, %r31, 1;
	not.pred 	%p10, %p9;
	@%p10 bra 	$L__BB0_13;
	add.s32 	%r32, %r3, %r38;
	mul.wide.s32 	%rd47, %r32, 4;
	add.s64 	%rd48, %rd2, %rd47;
	ld.global.f32 	%f48, [%rd48];
	mad.lo.s32 	%r33, %r38, %r19, %r2;
	mul.wide.s32 	%rd49, %r33, 4;
	add.s64 	%rd50, %rd1, %rd49;
	ld.global.f32 	%f49, [%rd50];
	fma.rn.f32 	%f50, %f48, %f49, %f52;
	st.global.f32 	[%rd3], %f50;
$L__BB0_13:
	ret;

}


// ===== COMPILED SASS (sm_100) =====

	.target	sm_100

	.elftype	@"ET_EXEC"


//--------------------- .note.nv.tkinfo           --------------------------
	.section	.note.nv.tkinfo,"",@"SHT_NOTE"
	.sectionflags	@"SHF_NOTE_NV_TKINFO"
	.tkinfo
        /*0018*/ 	.word	0x00000002
        /*0030*/ 	.string	""
        /*0030*/ 	.string	"ptxas"
        /*0030*/ 	.string	"Cuda compilation tools, release 13.0, V13.0.88"
        /*0030*/ 	.string	"Build cuda_13.0.r13.0/compiler.36424714_0"
        /*0030*/ 	.string	"-arch sm_100 -m 64 "



//--------------------- .note.nv.cuinfo           --------------------------
	.section	.note.nv.cuinfo,"",@"SHT_NOTE"
	.sectionflags	@"SHF_NOTE_NV_CUINFO"
        /*0018*/ 	.short	0x0002
        /*001a*/ 	.short	0x0064
        /*001c*/ 	.short	0x0082
	.zero		2


//--------------------- .nv.info                  --------------------------
	.section	.nv.info,"",@"SHT_CUDA_INFO"
	.align	4


	//----- nvinfo : EIATTR_REGCOUNT
	.align		4
        /*0000*/ 	.byte	0x04, 0x2f
        /*0002*/ 	.short	(.L_1 - .L_0)
	.align		4
.L_0:
        /*0004*/ 	.word	index@(_Z15kernelMatrixMulPfS_S_i)
        /*0008*/ 	.word	0x00000018


	//----- nvinfo : EIATTR_FRAME_SIZE
	.align		4
.L_1:
        /*000c*/ 	.byte	0x04, 0x11
        /*000e*/ 	.short	(.L_3 - .L_2)
	.align		4
.L_2:
        /*0010*/ 	.word	index@(_Z15kernelMatrixMulPfS_S_i)
        /*0014*/ 	.word	0x00000000


	//----- nvinfo : EIATTR_MIN_STACK_SIZE
	.align		4
.L_3:
        /*0018*/ 	.byte	0x04, 0x12
        /*001a*/ 	.short	(.L_5 - .L_4)
	.align		4
.L_4:
        /*001c*/ 	.word	index@(_Z15kernelMatrixMulPfS_S_i)
        /*0020*/ 	.word	0x00000000
.L_5:


//--------------------- .nv.compat                --------------------------
	.section	.nv.compat,"",@"SHT_CUDA_COMPAT_INFO"
	.align	4
        /*0000*/ 	.byte	0x02, 0x09, 0x00, 0x00, 0x02, 0x02, 0x01, 0x00, 0x02, 0x05, 0x05, 0x00, 0x03, 0x07, 0x01, 0x01
        /*0010*/ 	.byte	0x02, 0x03, 0x00, 0x00, 0x02, 0x06, 0x01, 0x00, 0x04, 0x0b, 0x08, 0x00, 0x09, 0x00, 0x00, 0x00
        /*0020*/ 	.byte	0x00, 0x00, 0x00, 0x00


//--------------------- .nv.info._Z15kernelMatrixMulPfS_S_i --------------------------
	.section	.nv.info._Z15kernelMatrixMulPfS_S_i,"",@"SHT_CUDA_INFO"
	.sectionflags	@""
	.align	4


	//----- nvinfo : EIATTR_CUDA_API_VERSION
	.align		4
        /*0000*/ 	.byte	0x04, 0x37
        /*0002*/ 	.short	(.L_7 - .L_6)
.L_6:
        /*0004*/ 	.word	0x00000082


	//----- nvinfo : EIATTR_KPARAM_INFO
	.align		4
.L_7:
        /*0008*/ 	.byte	0x04, 0x17
        /*000a*/ 	.short	(.L_9 - .L_8)
.L_8:
        /*000c*/ 	.word	0x00000000
        /*0010*/ 	.short	0x0003
        /*0012*/ 	.short	0x0018
        /*0014*/ 	.byte	0x00, 0xf0, 0x11, 0x00


	//----- nvinfo : EIATTR_KPARAM_INFO
	.align		4
.L_9:
        /*0018*/ 	.byte	0x04, 0x17
        /*001a*/ 	.short	(.L_11 - .L_10)
.L_10:
        /*001c*/ 	.word	0x00000000
        /*0020*/ 	.short	0x0002
        /*0022*/ 	.short	0x0010
        /*0024*/ 	.byte	0x00, 0xf5, 0x21, 0x00


	//----- nvinfo : EIATTR_KPARAM_INFO
	.align		4
.L_11:
        /*0028*/ 	.byte	0x04, 0x17
        /*002a*/ 	.short	(.L_13 - .L_12)
.L_12:
        /*002c*/ 	.word	0x00000000
        /*0030*/ 	.short	0x0001
        /*0032*/ 	.short	0x0008
        /*0034*/ 	.byte	0x00, 0xf5, 0x21, 0x00


	//----- nvinfo : EIATTR_KPARAM_INFO
	.align		4
.L_13:
        /*0038*/ 	.byte	0x04, 0x17
        /*003a*/ 	.short	(.L_15 - .L_14)
.L_14:
        /*003c*/ 	.word	0x00000000
        /*0040*/ 	.short	0x0000
        /*0042*/ 	.short	0x0000
        /*0044*/ 	.byte	0x00, 0xf5, 0x21, 0x00


	//----- nvinfo : EIATTR_SPARSE_MMA_MASK
	.align		4
.L_15:
        /*0048*/ 	.byte	0x03, 0x50
        /*004a*/ 	.short	0x0000


	//----- nvinfo : EIATTR_MAXREG_COUNT
	.align		4
        /*004c*/ 	.byte	0x03, 0x1b
        /*004e*/ 	.short	0x00ff


	//----- nvinfo : EIATTR_MERCURY_ISA_VERSION
	.align		4
        /*0050*/ 	.byte	0x03, 0x5f
        /*0052*/ 	.short	0x0101


	//----- nvinfo : EIATTR_VRC_CTA_INIT_COUNT
	.align		4
        /*0054*/ 	.byte	0x02, 0x4a
	.zero		1
	.zero		1


	//----- nvinfo : EIATTR_EXIT_INSTR_OFFSETS
	.align		4
        /*0058*/ 	.byte	0x04, 0x1c
        /*005a*/ 	.short	(.L_17 - .L_16)


	//   ....[0]....
.L_16:
        /*005c*/ 	.word	0x00000080


	//   ....[1]....
        /*0060*/ 	.word	0x000000b0


	//   ....[2]....
        /*0064*/ 	.word	0x00000710


	//   ....[3]....
        /*0068*/ 	.word	0x00000930


	//   ....[4]....
        /*006c*/ 	.word	0x00000aa0


	//   ....[5]....
        /*0070*/ 	.word	0x00000b50


	//----- nvinfo : EIATTR_CBANK_PARAM_SIZE
	.align		4
.L_17:
        /*0074*/ 	.byte	0x03, 0x19
        /*0076*/ 	.short	0x001c


	//----- nvinfo : EIATTR_PARAM_CBANK
	.align		4
        /*0078*/ 	.byte	0x04, 0x0a
        /*007a*/ 	.short	(.L_19 - .L_18)
	.align		4
.L_18:
        /*007c*/ 	.word	index@(.nv.constant0._Z15kernelMatrixMulPfS_S_i)
        /*0080*/ 	.short	0x0380
        /*0082*/ 	.short	0x001c


	//----- nvinfo : EIATTR_SW_WAR
	.align		4
.L_19:
        /*0084*/ 	.byte	0x04, 0x36
        /*0086*/ 	.short	(.L_21 - .L_20)
.L_20:
        /*0088*/ 	.word	0x00000008
.L_21:


//--------------------- .nv.callgraph             --------------------------
	.section	.nv.callgraph,"",@"SHT_CUDA_CALLGRAPH"
	.align	4
	.sectionentsize	8
	.align		4
        /*0000*/ 	.word	0x00000000
	.align		4
        /*0004*/ 	.word	0xffffffff
	.align		4
        /*0008*/ 	.word	0x00000000
	.align		4
        /*000c*/ 	.word	0xfffffffe
	.align		4
        /*0010*/ 	.word	0x00000000
	.align		4
        /*0014*/ 	.word	0xfffffffd
	.align		4
        /*0018*/ 	.word	0x00000000
	.align		4
        /*001c*/ 	.word	0xfffffffc


//--------------------- .text._Z15kernelMatrixMulPfS_S_i --------------------------
	.section	.text._Z15kernelMatrixMulPfS_S_i,"ax",@progbits
	.align	128
        .global         _Z15kernelMatrixMulPfS_S_i
        .type           _Z15kernelMatrixMulPfS_S_i,@function
        .size           _Z15kernelMatrixMulPfS_S_i,(.L_x_5 - _Z15kernelMatrixMulPfS_S_i)
        .other          _Z15kernelMatrixMulPfS_S_i,@"STO_CUDA_ENTRY STV_DEFAULT"
_Z15kernelMatrixMulPfS_S_i:
.text._Z15kernelMatrixMulPfS_S_i:
[----:B------:R-:W-:Y:S01]  /*0000*/  LDC R1, c[0x0][0x37c] ;  /* 0x0000df00ff017b82 */ /* 0x000fe20000000800 */
[----:B------:R-:W0:Y:S07]  /*0010*/  S2R R0, SR_TID.X ;  /* 0x0000000000007919 */ /* 0x000e2e0000002100 */
[----:B------:R-:W0:Y:S01]  /*0020*/  S2UR UR5, SR_CTAID.X ;  /* 0x00000000000579c3 */ /* 0x000e220000002500 */
[----:B------:R-:W1:Y:S07]  /*0030*/  LDCU UR18, c[0x0][0x398] ;  /* 0x00007300ff1277ac */ /* 0x000e6e0008000800 */
[----:B------:R-:W0:Y:S01]  /*0040*/  LDC R9, c[0x0][0x360] ;  /* 0x0000d800ff097b82 */ /* 0x000e220000000800 */
[----:B-1----:R-:W-:Y:S01]  /*0050*/  UIMAD UR4, UR18, UR18, URZ ;  /* 0x00000012120472a4 */ /* 0x002fe2000f8e02ff */
[----:B0-----:R-:W-:-:S05]  /*0060*/  IMAD R9, R9, UR5, R0 ;  /* 0x0000000509097c24 */ /* 0x001fca000f8e0200 */
[----:B------:R-:W-:-:S13]  /*0070*/  ISETP.GE.AND P0, PT, R9, UR4, PT ;  /* 0x0000000409007c0c */ /* 0x000fda000bf06270 */
[----:B------:R-:W-:Y:S05]  /*0080*/  @P0 EXIT ;  /* 0x000000000000094d */ /* 0x000fea0003800000 */
[----:B------:R-:W-:-:S06]  /*0090*/  UISETP.GE.AND UP0, UPT, UR18, 0x1, UPT ;  /* 0x000000011200788c */ /* 0x000fcc000bf06270 */
[----:B------:R-:W-:-:S13]  /*00a0*/  PLOP3.LUT P0, PT, PT, PT, UP0, 0x80, 0x8 ;  /* 0x000000000008781c */ /* 0x000fda0003f0f008 */
[----:B------:R-:W-:Y:S05]  /*00b0*/  @!P0 EXIT ;  /* 0x000000000000894d */ /* 0x000fea0003800000 */
[----:B------:R-:W0:Y:S01]  /*00c0*/  LDC.64 R2, c[0x0][0x390] ;  /* 0x0000e400ff027b82 */ /* 0x000e220000000a00 */
[----:B------:R-:W1:Y:S01]  /*00d0*/  LDCU.64 UR16, c[0x0][0x358] ;  /* 0x00006b00ff1077ac */ /* 0x000e620008000a00 */
[----:B0-----:R-:W-:-:S05]  /*00e0*/  IMAD.WIDE R2, R9, 0x4, R2 ;  /* 0x0000000409027825 */ /* 0x001fca00078e0202 */
[----:B-1----:R0:W5:Y:S01]  /*00f0*/  LDG.E R5, desc[UR16][R2.64] ;  /* 0x0000001002057981 */ /* 0x002162000c1e1900 */
[----:B------:R-:W-:Y:S01]  /*0100*/  IABS R11, UR18 ;  /* 0x00000012000b7c13 */ /* 0x000fe20008000000 */
[----:B------:R-:W-:Y:S01]  /*0110*/  UISETP.GE.U32.AND UP0, UPT, UR18, 0x8, UPT ;  /* 0x000000081200788c */ /* 0x000fe2000bf06070 */
[----:B------:R-:W-:Y:S02]  /*0120*/  ISETP.GE.AND P2, PT, R9, RZ, PT ;  /* 0x000000ff0900720c */ /* 0x000fe40003f46270 */
[----:B------:R-:W1:Y:S08]  /*0130*/  I2F.RP R0, R11 ;  /* 0x0000000b00007306 */ /* 0x000e700000209400 */
[----:B-1----:R-:W1:Y:S02]  /*0140*/  MUFU.RCP R0, R0 ;  /* 0x0000000000007308 */ /* 0x002e640000001000 */
[----:B-1----:R-:W-:-:S06]  /*0150*/  IADD3 R6, PT, PT, R0, 0xffffffe, RZ ;  /* 0x0ffffffe00067810 */ /* 0x002fcc0007ffe0ff */
[----:B------:R1:W2:Y:S02]  /*0160*/  F2I.FTZ.U32.TRUNC.NTZ R7, R6 ;  /* 0x0000000600077305 */ /* 0x0002a4000021f000 */
[----:B-1----:R-:W-:Y:S01]  /*0170*/  HFMA2 R6, -RZ, RZ, 0, 0 ;  /* 0x00000000ff067431 */ /* 0x002fe200000001ff */
[----:B--2---:R-:W-:-:S05]  /*0180*/  IADD3 R4, PT, PT, RZ, -R7, RZ ;  /* 0x80000007ff047210 */ /* 0x004fca0007ffe0ff */
[----:B------:R-:W-:Y:S01]  /*0190*/  IMAD R13, R4, R11, RZ ;  /* 0x0000000b040d7224 */ /* 0x000fe200078e02ff */
[----:B------:R-:W-:-:S03]  /*01a0*/  IABS R4, R9 ;  /* 0x0000000900047213 */ /* 0x000fc60000000000 */
[----:B------:R-:W-:-:S06]  /*01b0*/  IMAD.HI.U32 R7, R7, R13, R6 ;  /* 0x0000000d07077227 */ /* 0x000fcc00078e0006 */
[----:B------:R-:W-:-:S05]  /*01c0*/  IMAD.HI.U32 R7, R7, R4, RZ ;  /* 0x0000000407077227 */ /* 0x000fca00078e00ff */
[----:B------:R-:W-:-:S05]  /*01d0*/  IADD3 R7, PT, PT, -R7, RZ, RZ ;  /* 0x000000ff07077210 */ /* 0x000fca0007ffe1ff */
[----:B------:R-:W-:Y:S01]  /*01e0*/  IMAD R0, R11, R7, R4 ;  /* 0x000000070b007224 */ /* 0x000fe200078e0204 */
[----:B------:R-:W-:-:S04]  /*01f0*/  MOV R7, RZ ;  /* 0x000000ff00077202 */ /* 0x000fc80000000f00 */
[----:B------:R-:W-:-:S13]  /*0200*/  ISETP.GT.U32.AND P0, PT, R11, R0, PT ;  /* 0x000000000b00720c */ /* 0x000fda0003f04070 */
[----:B------:R-:W-:Y:S02]  /*0210*/  @!P0 IADD3 R0, PT, PT, R0, -R11, RZ ;  /* 0x8000000b00008210 */ /* 0x000fe40007ffe0ff */
[----:B------:R-:W-:Y:S02]  /*0220*/  ISETP.NE.AND P0, PT, RZ, UR18, PT ;  /* 0x00000012ff007c0c */ /* 0x000fe4000bf05270 */
[----:B------:R-:W-:-:S13]  /*0230*/  ISETP.GT.U32.AND P1, PT, R11, R0, PT ;  /* 0x000000000b00720c */ /* 0x000fda0003f24070 */
[----:B------:R-:W-:-:S04]  /*0240*/  @!P1 IADD3 R0, PT, PT, R0, -R11, RZ ;  /* 0x8000000b00009210 */ /* 0x000fc80007ffe0ff */
[----:B------:R-:W-:Y:S02]  /*0250*/  @!P2 IADD3 R0, PT, PT, -R0, RZ, RZ ;  /* 0x000000ff0000a210 */ /* 0x000fe40007ffe1ff */
[----:B------:R-:W-:-:S04]  /*0260*/  @!P0 LOP3.LUT R0, RZ, UR18, RZ, 0x33, !PT ;  /* 0x00000012ff008c12 */ /* 0x000fc8000f8e33ff */
[----:B------:R-:W-:Y:S01]  /*0270*/  IADD3 R4, PT, PT, R9, -R0, RZ ;  /* 0x8000000009047210 */ /* 0x000fe20007ffe0ff */
[----:B0-----:R-:W-:Y:S06]  /*0280*/  BRA.U !UP0, `(.L_x_0) ;  /* 0x0000000508187547 */ /* 0x001fec000b800000 */
[----:B------:R-:W0:Y:S01]  /*0290*/  LDCU.64 UR20, c[0x0][0x388] ;  /* 0x00007100ff1477ac */ /* 0x000e220008000a00 */
[----:B------:R-:W-:Y:S02]  /*02a0*/  MOV R9, R4 ;  /* 0x0000000400097202 */ /* 0x000fe40000000f00 */
[----:B------:R-:W-:Y:S01]  /*02b0*/  MOV R8, R0 ;  /* 0x0000000000087202 */ /* 0x000fe20000000f00 */
[----:B------:R-:W-:-:S04]  /*02c0*/  ULOP3.LUT UR4, UR18, 0x7ffffff8, URZ, 0xc0, !UPT ;  /* 0x7ffffff812047892 */ /* 0x000fc8000f8ec0ff */
[----:B------:R-:W-:Y:S02]  /*02d0*/  UIADD3 UR4, UPT, UPT, -UR4, URZ, URZ ;  /* 0x000000ff04047290 */ /* 0x000fe4000fffe1ff */
[----:B0-----:R-:W-:Y:S02]  /*02e0*/  UIMAD.WIDE.U32 UR6, UR18, 0xc, UR20 ;  /* 0x0000000c120678a5 */ /* 0x001fe4000f8e0014 */
[----:B------:R-:W-:Y:S02]  /*02f0*/  UIMAD.WIDE.U32 UR8, UR18, 0x10, UR20 ;  /* 0x00000010120878a5 */ /* 0x000fe4000f8e0014 */
[----:B------:R-:W-:Y:S02]  /*0300*/  UIMAD.WIDE.U32 UR10, UR18, 0x14, UR20 ;  /* 0x00000014120a78a5 */ /* 0x000fe4000f8e0014 */
[----:B------:R-:W-:Y:S02]  /*0310*/  UIMAD.WIDE.U32 UR12, UR18, 0x18, UR20 ;  /* 0x00000018120c78a5 */ /* 0x000fe4000f8e0014 */
[----:B------:R-:W-:-:S12]  /*0320*/  UIMAD.WIDE.U32 UR14, UR18, 0x1c, UR20 ;  /* 0x0000001c120e78a5 */ /* 0x000fd8000f8e0014 */
.L_x_1:
[----:B------:R-:W0:Y:S01]  /*0330*/  LDC.64 R6, c[0x0][0x380] ;  /* 0x0000e000ff067b82 */ /* 0x000e220000000a00 */
[----:B------:R-:W-:-:S05]  /*0340*/  HFMA2 R11, -RZ, RZ, 0, 2.384185791015625e-07 ;  /* 0x00000004ff0b7431 */ /* 0x000fca00000001ff */
[----:B------:R-:W-:-:S05]  /*0350*/  IMAD.WIDE R10, R8, R11, UR20 ;  /* 0x00000014080a7e25 */ /* 0x000fca000f8e020b */
[----:B------:R-:W2:Y:S01]  /*0360*/  LDG.E R13, desc[UR16][R10.64] ;  /* 0x000000100a0d7981 */ /* 0x000ea2000c1e1900 */
[----:B0-----:R-:W-:-:S05]  /*0370*/  IMAD.WIDE R6, R9, 0x4, R6 ;  /* 0x0000000409067825 */ /* 0x001fca00078e0206 */
[----:B------:R-:W2:Y:S01]  /*0380*/  LDG.E R12, desc[UR16][R6.64] ;  /* 0x00000010060c7981 */ /* 0x000ea2000c1e1900 */
[----:B------:R-:W-:Y:S01]  /*0390*/  MOV R15, UR18 ;  /* 0x00000012000f7c02 */ /* 0x000fe20008000f00 */
[----:B------:R-:W-:Y:S01]  /*03a0*/  UIMAD.WIDE.U32 UR22, UR18, 0x8, UR20 ;  /* 0x00000008121678a5 */ /* 0x000fe2000f8e0014 */
[----:B-12--5:R-:W-:-:S03]  /*03b0*/  FFMA R5, R12, R13, R5 ;  /* 0x0000000d0c057223 */ /* 0x026fc60000000005 */
[----:B------:R-:W-:Y:S02]  /*03c0*/  IMAD.WIDE.U32 R12, R15, 0x4, R10 ;  /* 0x000000040f0c7825 */ /* 0x000fe400078e000a */
[----:B------:R0:W-:Y:S04]  /*03d0*/  STG.E desc[UR16][R2.64], R5 ;  /* 0x0000000502007986 */ /* 0x0001e8000c101910 */
[----:B------:R-:W2:Y:S04]  /*03e0*/  LDG.E R12, desc[UR16][R12.64] ;  /* 0x000000100c0c7981 */ /* 0x000ea8000c1e1900 */
[----:B------:R-:W2:Y:S01]  /*03f0*/  LDG.E R16, desc[UR16][R6.64+0x4] ;  /* 0x0000041006107981 */ /* 0x000ea2000c1e1900 */
[----:B------:R-:W-:-:S02]  /*0400*/  MOV R14, UR22 ;  /* 0x00000016000e7c02 */ /* 0x000fc40008000f00 */
[----:B------:R-:W-:-:S03]  /*0410*/  MOV R15, UR23 ;  /* 0x00000017000f7c02 */ /* 0x000fc60008000f00 */
[----:B------:R-:W-:-:S04]  /*0420*/  IMAD.WIDE R10, R8, 0x4, R14 ;  /* 0x00000004080a7825 */ /* 0x000fc800078e020e */
[----:B--2---:R-:W-:-:S05]  /*0430*/  FFMA R17, R16, R12, R5 ;  /* 0x0000000c10117223 */ /* 0x004fca0000000005 */
[----:B------:R1:W-:Y:S04]  /*0440*/  STG.E desc[UR16][R2.64], R17 ;  /* 0x0000001102007986 */ /* 0x0003e8000c101910 */
[----:B------:R-:W0:Y:S04]  /*0450*/  LDG.E R10, desc[UR16][R10.64] ;  /* 0x000000100a0a7981 */ /* 0x000e28000c1e1900 */
[----:B------:R-:W0:Y:S01]  /*0460*/  LDG.E R14, desc[UR16][R6.64+0x8] ;  /* 0x00000810060e7981 */ /* 0x000e22000c1e1900 */
[----:B------:R-:W-:Y:S01]  /*0470*/  MOV R15, 0x4 ;  /* 0x00000004000f7802 */ /* 0x000fe20000000f00 */
[----:B------:R-:W-:-:S02]  /*0480*/  HFMA2 R13, -RZ, RZ, 0, 2.384185791015625e-07 ;  /* 0x00000004ff0d7431 */ /* 0x000fc400000001ff */
[----:B0-----:R-:W-:Y:S02]  /*0490*/  FFMA R5, R14, R10, R17 ;  /* 0x0000000a0e057223 */ /* 0x001fe40000000011 */
[----:B------:R-:W-:-:S03]  /*04a0*/  IMAD.WIDE R14, R8, R15, UR6 ;  /* 0x00000006080e7e25 */ /* 0x000fc6000f8e020f */
[----:B------:R-:W-:Y:S04]  /*04b0*/  STG.E desc[UR16][R2.64], R5 ;  /* 0x0000000502007986 */ /* 0x000fe8000c101910 */
[----:B------:R-:W2:Y:S04]  /*04c0*/  LDG.E R14, desc[UR16][R14.64] ;  /* 0x000000100e0e7981 */ /* 0x000ea8000c1e1900 */
[----:B------:R-:W2:Y:S02]  /*04d0*/  LDG.E R12, desc[UR16][R6.64+0xc] ;  /* 0x00000c10060c7981 */ /* 0x000ea4000c1e1900 */
[----:B--2---:R-:W-:Y:S01]  /*04e0*/  FFMA R19, R12, R14, R5 ;  /* 0x0000000e0c137223 */ /* 0x004fe20000000005 */
[----:B------:R-:W-:-:S04]  /*04f0*/  IMAD.WIDE R12, R8, R13, UR8 ;  /* 0x00000008080c7e25 */ /* 0x000fc8000f8e020d */
[----:B------:R0:W-:Y:S04]  /*0500*/  STG.E desc[UR16][R2.64], R19 ;  /* 0x0000001302007986 */ /* 0x0001e8000c101910 */
[----:B------:R-:W1:Y:S04]  /*0510*/  LDG.E R12, desc[UR16][R12.64] ;  /* 0x000000100c0c7981 */ /* 0x000e68000c1e1900 */
[----:B------:R-:W1:Y:S01]  /*0520*/  LDG.E R10, desc[UR16][R6.64+0x10] ;  /* 0x00001010060a7981 */ /* 0x000e62000c1e1900 */
[----:B------:R-:W-:Y:S01]  /*0530*/  MOV R11, 0x4 ;  /* 0x00000004000b7802 */ /* 0x000fe20000000f00 */
[----:B------:R-:W-:-:S02]  /*0540*/  HFMA2 R15, -RZ, RZ, 0, 2.384185791015625e-07 ;  /* 0x00000004ff0f7431 */ /* 0x000fc400000001ff */
[----:B-1----:R-:W-:Y:S02]  /*0550*/  FFMA R17, R10, R12, R19 ;  /* 0x0000000c0a117223 */ /* 0x002fe40000000013 */
[----:B------:R-:W-:-:S03]  /*0560*/  IMAD.WIDE R10, R8, R11, UR10 ;  /* 0x0000000a080a7e25 */ /* 0x000fc6000f8e020b */
[----:B------:R1:W-:Y:S04]  /*0570*/  STG.E desc[UR16][R2.64], R17 ;  /* 0x0000001102007986 */ /* 0x0003e8000c101910 */
[----:B------:R-:W2:Y:S04]  /*0580*/  LDG.E R10, desc[UR16][R10.64] ;  /* 0x000000100a0a7981 */ /* 0x000ea8000c1e1900 */
[----:B------:R-:W2:Y:S02]  /*0590*/  LDG.E R14, desc[UR16][R6.64+0x14] ;  /* 0x00001410060e7981 */ /* 0x000ea4000c1e1900 */
[----:B--2---:R-:W-:Y:S01]  /*05a0*/  FFMA R21, R14, R10, R17 ;  /* 0x0000000a0e157223 */ /* 0x004fe20000000011 */
[----:B------:R-:W-:-:S04]  /*05b0*/  IMAD.WIDE R14, R8, R15, UR12 ;  /* 0x0000000c080e7e25 */ /* 0x000fc8000f8e020f */
[----:B------:R1:W-:Y:S04]  /*05c0*/  STG.E desc[UR16][R2.64], R21 ;  /* 0x0000001502007986 */ /* 0x0003e8000c101910 */
[----:B------:R-:W0:Y:S04]  /*05d0*/  LDG.E R14, desc[UR16][R14.64] ;  /* 0x000000100e0e7981 */ /* 0x000e28000c1e1900 */
[----:B------:R-:W0:Y:S01]  /*05e0*/  LDG.E R12, desc[UR16][R6.64+0x18] ;  /* 0x00001810060c7981 */ /* 0x000e22000c1e1900 */
[----:B------:R-:W-:Y:S01]  /*05f0*/  MOV R13, 0x4 ;  /* 0x00000004000d7802 */ /* 0x000fe20000000f00 */
[----:B0-----:R-:W-:-:S04]  /*0600*/  FFMA R19, R12, R14, R21 ;  /* 0x0000000e0c137223 */ /* 0x001fc80000000015 */
[----:B------:R-:W-:Y:S01]  /*0610*/  IMAD.WIDE R12, R8, R13, UR14 ;  /* 0x0000000e080c7e25 */ /* 0x000fe2000f8e020d */
[----:B------:R1:W-:Y:S04]  /*0620*/  STG.E desc[UR16][R2.64], R19 ;  /* 0x0000001302007986 */ /* 0x0003e8000c101910 */
[----:B------:R-:W2:Y:S04]  /*0630*/  LDG.E R10, desc[UR16][R6.64+0x1c] ;  /* 0x00001c10060a7981 */ /* 0x000ea8000c1e1900 */
[----:B------:R-:W2:Y:S01]  /*0640*/  LDG.E R12, desc[UR16][R12.64] ;  /* 0x000000100c0c7981 */ /* 0x000ea2000c1e1900 */
[----:B------:R-:W-:-:S04]  /*0650*/  UIADD3 UR4, UPT, UPT, UR4, 0x8, URZ ;  /* 0x0000000804047890 */ /* 0x000fc8000fffe0ff */
[----:B------:R-:W-:Y:S01]  /*0660*/  UISETP.NE.AND UP0, UPT, UR4, URZ, UPT ;  /* 0x000000ff0400728c */ /* 0x000fe2000bf05270 */
[----:B------:R-:W-:Y:S02]  /*0670*/  MOV R11, UR18 ;  /* 0x00000012000b7c02 */ /* 0x000fe40008000f00 */
[----:B------:R-:W-:Y:S02]  /*0680*/  IADD3 R9, PT, PT, R9, 0x8, RZ ;  /* 0x0000000809097810 */ /* 0x000fe40007ffe0ff */
[----:B------:R-:W-:Y:S01]  /*0690*/  LEA R8, R11, R8, 0x3 ;  /* 0x000000080b087211 */ /* 0x000fe200078e18ff */
[----:B--2---:R-:W-:-:S05]  /*06a0*/  FFMA R5, R10, R12, R19 ;  /* 0x0000000c0a057223 */ /* 0x004fca0000000013 */
[----:B------:R1:W-:Y:S01]  /*06b0*/  STG.E desc[UR16][R2.64], R5 ;  /* 0x0000000502007986 */ /* 0x0003e2000c101910 */
[----:B------:R-:W-:Y:S05]  /*06c0*/  BRA.U UP0, `(.L_x_1) ;  /* 0xfffffffd00187547 */ /* 0x000fea000b83ffff */
[----:B------:R-:W-:-:S06]  /*06d0*/  ULOP3.LUT UR4, UR18, 0x7ffffff8, URZ, 0xc0, !UPT ;  /* 0x7ffffff812047892 */ /* 0x000fcc000f8ec0ff */
[----:B------:R-:W-:-:S07]  /*06e0*/  MOV R7, UR4 ;  /* 0x0000000400077c02 */ /* 0x000fce0008000f00 */
.L_x_0:
[----:B------:R-:W-:-:S06]  /*06f0*/  ULOP3.LUT UR4, UR18, 0x7, URZ, 0xc0, !UPT ;  /* 0x0000000712047892 */ /* 0x000fcc000f8ec0ff */
[----:B------:R-:W-:-:S13]  /*0700*/  ISETP.NE.AND P0, PT, RZ, UR4, PT ;  /* 0x00000004ff007c0c */ /* 0x000fda000bf05270 */
[----:B------:R-:W-:Y:S05]  /*0710*/  @!P0 EXIT ;  /* 0x000000000000894d */ /* 0x000fea0003800000 */
[----:B------:R-:W-:Y:S02]  /*0720*/  UISETP.GE.U32.AND UP0, UPT, UR4, 0x4, UPT ;  /* 0x000000040400788c */ /* 0x000fe4000bf06070 */
[----:B------:R-:W-:-:S07]  /*0730*/  ULOP3.LUT UR4, UR18, 0x3, URZ, 0xc0, !UPT ;  /* 0x0000000312047892 */ /* 0x000fce000f8ec0ff */
[----:B------:R-:W-:Y:S05]  /*0740*/  BRA.U !UP0, `(.L_x_2) ;  /* 0x0000000108747547 */ /* 0x000fea000b800000 */
[----:B------:R-:W0:Y:S01]  /*0750*/  LDC.64 R8, c[0x0][0x380] ;  /* 0x0000e000ff087b82 */ /* 0x000e220000000a00 */
[----:B------:R-:W-:Y:S01]  /*0760*/  IADD3 R13, PT, PT, R4, R7, RZ ;  /* 0x00000007040d7210 */ /* 0x000fe20007ffe0ff */
[----:B------:R-:W-:-:S06]  /*0770*/  IMAD R15, R7, UR18, R0 ;  /* 0x00000012070f7c24 */ /* 0x000fcc000f8e0200 */
[----:B------:R-:W2:Y:S01]  /*0780*/  LDC.64 R10, c[0x0][0x388] ;  /* 0x0000e200ff0a7b82 */ /* 0x000ea20000000a00 */
[----:B0-----:R-:W-:-:S05]  /*0790*/  IMAD.WIDE R8, R13, 0x4, R8 ;  /* 0x000000040d087825 */ /* 0x001fca00078e0208 */
[----:B------:R-:W1:Y:S01]  /*07a0*/  LDG.E R6, desc[UR16][R8.64] ;  /* 0x0000001008067981 */ /* 0x000e62000c1e1900 */
[----:B--2---:R-:W-:-:S05]  /*07b0*/  IMAD.WIDE R10, R15, 0x4, R10 ;  /* 0x000000040f0a7825 */ /* 0x004fca00078e020a */
[----:B------:R-:W1:Y:S01]  /*07c0*/  LDG.E R12, desc[UR16][R10.64] ;  /* 0x000000100a0c7981 */ /* 0x000e62000c1e1900 */
[----:B------:R-:W-:Y:S01]  /*07d0*/  MOV R13, UR18 ;  /* 0x00000012000d7c02 */ /* 0x000fe20008000f00 */
[----:B-1---5:R-:W-:-:S04]  /*07e0*/  FFMA R5, R6, R12, R5 ;  /* 0x0000000c06057223 */ /* 0x022fc80000000005 */
[----:B------:R-:W-:Y:S01]  /*07f0*/  IMAD.WIDE.U32 R12, R13, 0x4, R10 ;  /* 0x000000040d0c7825 */ /* 0x000fe200078e000a */
[----:B------:R0:W-:Y:S04]  /*0800*/  STG.E desc[UR16][R2.64], R5 ;  /* 0x0000000502007986 */ /* 0x0001e8000c101910 */
[----:B------:R-:W2:Y:S04]  /*0810*/  LDG.E R6, desc[UR16][R8.64+0x4] ;  /* 0x0000041008067981 */ /* 0x000ea8000c1e1900 */
[----:B------:R-:W2:Y:S01]  /*0820*/  LDG.E R14, desc[UR16][R12.64] ;  /* 0x000000100c0e7981 */ /* 0x000ea2000c1e1900 */
[----:B------:R-:W-:Y:S01]  /*0830*/  MOV R15, UR18 ;  /* 0x00000012000f7c02 */ /* 0x000fe20008000f00 */
[----:B--2---:R-:W-:-:S04]  /*0840*/  FFMA R17, R6, R14, R5 ;  /* 0x0000000e06117223 */ /* 0x004fc80000000005 */
[----:B------:R-:W-:Y:S01]  /*0850*/  IMAD.WIDE.U32 R14, R15, 0x4, R12 ;  /* 0x000000040f0e7825 */ /* 0x000fe200078e000c */
[----:B------:R2:W-:Y:S04]  /*0860*/  STG.E desc[UR16][R2.64], R17 ;  /* 0x0000001102007986 */ /* 0x0005e8000c101910 */
[----:B------:R-:W3:Y:S04]  /*0870*/  LDG.E R10, desc[UR16][R14.64] ;  /* 0x000000100e0a7981 */ /* 0x000ee8000c1e1900 */
[----:B------:R-:W3:Y:S01]  /*0880*/  LDG.E R6, desc[UR16][R8.64+0x8] ;  /* 0x0000081008067981 */ /* 0x000ee2000c1e1900 */
[----:B------:R-:W-:Y:S01]  /*0890*/  MOV R11, UR18 ;  /* 0x00000012000b7c02 */ /* 0x000fe20008000f00 */
[----:B---3--:R-:W-:-:S04]  /*08a0*/  FFMA R19, R6, R10, R17 ;  /* 0x0000000a06137223 */ /* 0x008fc80000000011 */
[----:B------:R-:W-:Y:S01]  /*08b0*/  IMAD.WIDE.U32 R10, R11, 0x4, R14 ;  /* 0x000000040b0a7825 */ /* 0x000fe200078e000e */
[----:B------:R2:W-:Y:S04]  /*08c0*/  STG.E desc[UR16][R2.64], R19 ;  /* 0x0000001302007986 */ /* 0x0005e8000c101910 */
[----:B------:R-:W0:Y:S04]  /*08d0*/  LDG.E R6, desc[UR16][R8.64+0xc] ;  /* 0x00000c1008067981 */ /* 0x000e28000c1e1900 */
[----:B------:R-:W0:Y:S01]  /*08e0*/  LDG.E R10, desc[UR16][R10.64] ;  /* 0x000000100a0a7981 */ /* 0x000e22000c1e1900 */
[----:B------:R-:W-:Y:S01]  /*08f0*/  IADD3 R7, PT, PT, R7, 0x4, RZ ;  /* 0x0000000407077810 */ /* 0x000fe20007ffe0ff */
[----:B0-----:R-:W-:-:S05]  /*0900*/  FFMA R5, R6, R10, R19 ;  /* 0x0000000a06057223 */ /* 0x001fca0000000013 */
[----:B------:R2:W-:Y:S02]  /*0910*/  STG.E desc[UR16][R2.64], R5 ;  /* 0x0000000502007986 */ /* 0x0005e4000c101910 */
.L_x_2:
[----:B------:R-:W-:-:S13]  /*0920*/  ISETP.NE.AND P0, PT, RZ, UR4, PT ;  /* 0x00000004ff007c0c */ /* 0x000fda000bf05270 */
[----:B------:R-:W-:Y:S05]  /*0930*/  @!P0 EXIT ;  /* 0x000000000000894d */ /* 0x000fea0003800000 */
[----:B------:R-:W-:-:S09]  /*0940*/  UISETP.NE.AND UP0, UPT, UR4, 0x1, UPT ;  /* 0x000000010400788c */ /* 0x000fd2000bf05270 */
[----:B------:R-:W-:Y:S05]  /*0950*/  BRA.U !UP0, `(.L_x_3) ;  /* 0x0000000108447547 */ /* 0x000fea000b800000 */
[----:B------:R-:W0:Y:S01]  /*0960*/  LDC.64 R8, c[0x0][0x380] ;  /* 0x0000e000ff087b82 */ /* 0x000e220000000a00 */
[----:B------:R-:W-:Y:S01]  /*0970*/  IADD3 R13, PT, PT, R4, R7, RZ ;  /* 0x00000007040d7210 */ /* 0x000fe20007ffe0ff */
[----:B------:R-:W-:-:S06]  /*0980*/  IMAD R15, R7, UR18, R0 ;  /* 0x00000012070f7c24 */ /* 0x000fcc000f8e0200 */
[----:B------:R-:W3:Y:S01]  /*0990*/  LDC.64 R10, c[0x0][0x388] ;  /* 0x0000e200ff0a7b82 */ /* 0x000ee20000000a00 */
[----:B0-----:R-:W-:-:S05]  /*09a0*/  IMAD.WIDE R8, R13, 0x4, R8 ;  /* 0x000000040d087825 */ /* 0x001fca00078e0208 */
[----:B------:R-:W4:Y:S01]  /*09b0*/  LDG.E R6, desc[UR16][R8.64] ;  /* 0x0000001008067981 */ /* 0x000f22000c1e1900 */
[----:B---3--:R-:W-:-:S05]  /*09c0*/  IMAD.WIDE R10, R15, 0x4, R10 ;  /* 0x000000040f0a7825 */ /* 0x008fca00078e020a */
[----:B------:R-:W4:Y:S01]  /*09d0*/  LDG.E R12, desc[UR16][R10.64] ;  /* 0x000000100a0c7981 */ /* 0x000f22000c1e1900 */
[----:B------:R-:W-:Y:S01]  /*09e0*/  MOV R13, UR18 ;  /* 0x00000012000d7c02 */ /* 0x000fe20008000f00 */
[----:B----45:R-:W-:-:S04]  /*09f0*/  FFMA R15, R6, R12, R5 ;  /* 0x0000000c060f7223 */ /* 0x030fc80000000005 */
[----:B------:R-:W-:Y:S01]  /*0a00*/  IMAD.WIDE.U32 R12, R13, 0x4, R10 ;  /* 0x000000040d0c7825 */ /* 0x000fe200078e000a */
[----:B------:R0:W-:Y:S04]  /*0a10*/  STG.E desc[UR16][R2.64], R15 ;  /* 0x0000000f02007986 */ /* 0x0001e8000c101910 */
[----:B------:R-:W1:Y:S04]  /*0a20*/  LDG.E R6, desc[UR16][R8.64+0x4] ;  /* 0x0000041008067981 */ /* 0x000e68000c1e1900 */
[----:B------:R-:W1:Y:S01]  /*0a30*/  LDG.E R12, desc[UR16][R12.64] ;  /* 0x000000100c0c7981 */ /* 0x000e62000c1e1900 */
[----:B------:R-:W-:Y:S01]  /*0a40*/  IADD3 R7, PT, PT, R7, 0x2, RZ ;  /* 0x0000000207077810 */ /* 0x000fe20007ffe0ff */
[----:B-12---:R-:W-:-:S05]  /*0a50*/  FFMA R5, R6, R12, R15 ;  /* 0x0000000c06057223 */ /* 0x006fca000000000f */
[----:B------:R0:W-:Y:S02]  /*0a60*/  STG.E desc[UR16][R2.64], R5 ;  /* 0x0000000502007986 */ /* 0x0001e4000c101910 */
.L_x_3:
[----:B------:R-:W-:-:S04]  /*0a70*/  ULOP3.LUT UR4, UR18, 0x1, URZ, 0xc0, !UPT ;  /* 0x0000000112047892 */ /* 0x000fc8000f8ec0ff */
[----:B------:R-:W-:-:S06]  /*0a80*/  UISETP.NE.U32.AND UP0, UPT, UR4, 0x1, UPT ;  /* 0x000000010400788c */ /* 0x000fcc000bf05070 */
[----:B------:R-:W-:-:S13]  /*0a90*/  PLOP3.LUT P0, PT, PT, PT, UP0, 0x80, 0x8 ;  /* 0x000000000008781c */ /* 0x000fda0003f0f008 */
[----:B------:R-:W-:Y:S05]  /*0aa0*/  @P0 EXIT ;  /* 0x000000000000094d */ /* 0x000fea0003800000 */
[----:B------:R-:W3:Y:S01]  /*0ab0*/  LDC.64 R8, c[0x0][0x380] ;  /* 0x0000e000ff087b82 */ /* 0x000ee20000000a00 */
[----:B------:R-:W-:Y:S01]  /*0ac0*/  IADD3 R13, PT, PT, R4, R7, RZ ;  /* 0x00000007040d7210 */ /* 0x000fe20007ffe0ff */
[----:B0-----:R-:W-:-:S06]  /*0ad0*/  IMAD R15, R7, UR18, R0 ;  /* 0x00000012070f7c24 */ /* 0x001fcc000f8e0200 */
[----:B------:R-:W0:Y:S01]  /*0ae0*/  LDC.64 R10, c[0x0][0x388] ;  /* 0x0000e200ff0a7b82 */ /* 0x000e220000000a00 */
[----:B---3--:R-:W-:-:S06]  /*0af0*/  IMAD.WIDE R6, R13, 0x4, R8 ;  /* 0x000000040d067825 */ /* 0x008fcc00078e0208 */
[----:B------:R-:W1:Y:S01]  /*0b00*/  LDG.E R6, desc[UR16][R6.64] ;  /* 0x0000001006067981 */ /* 0x000e62000c1e1900 */
[----:B0-----:R-:W-:-:S06]  /*0b10*/  IMAD.WIDE R8, R15, 0x4, R10 ;  /* 0x000000040f087825 */ /* 0x001fcc00078e020a */
[----:B------:R-:W1:Y:S02]  /*0b20*/  LDG.E R8, desc[UR16][R8.64] ;  /* 0x0000001008087981 */ /* 0x000e64000c1e1900 */
[----:B-12--5:R-:W-:-:S05]  /*0b30*/  FFMA R5, R6, R8, R5 ;  /* 0x0000000806057223 */ /* 0x026fca0000000005 */
[----:B------:R-:W-:Y:S01]  /*0b40*/  STG.E desc[UR16][R2.64], R5 ;  /* 0x0000000502007986 */ /* 0x000fe2000c101910 */
[----:B------:R-:W-:Y:S05]  /*0b50*/  EXIT ;  /* 0x000000000000794d */ /* 0x000fea0003800000 */
.L_x_4:
[----:B------:R-:W-:-:S00]  /*0b60*/  BRA `(.L_x_4) ;  /* 0xfffffffc00fc7947 */ /* 0x000fc0000383ffff */
[----:B------:R-:W-:-:S00]  /*0b70*/  NOP ;  /* 0x0000000000007918 */ /* 0x000fc00000000000 */
        /* <DEDUP_REMOVED lines=8> */
.L_x_5:


//--------------------- .nv.shared.reserved.0     --------------------------
	.section	.nv.shared.reserved.0,"aw",@nobits
	.weak		__nv_reservedSMEM_offset_0_alias
	.size		__nv_reservedSMEM_offset_0_alias, 0, 64
	.other		__nv_reservedSMEM_offset_0_alias,@"STO_CUDA_RESERVED_SHARED STV_DEFAULT"
__nv_reservedSMEM_offset_0_alias:
	.zero		0
	.zero		64


//--------------------- .nv.constant0._Z15kernelMatrixMulPfS_S_i --------------------------
	.section	.nv.constant0._Z15kernelMatrixMulPfS_S_i,"a",@progbits
	.sectionflags	@""
	.align	4
.nv.constant0._Z15kernelMatrixMulPfS_S_i:
	.zero		924


//--------------------- SYMBOLS --------------------------

	.type		.nv.reservedSmem.offset0,@object
	.size		.nv.reservedSmem.offset0,0x4
